//
// Generated by NVIDIA NVVM Compiler
//
// Compiler Build ID: CL-36424714
// Cuda compilation tools, release 13.0, V13.0.88
// Based on NVVM 20.0.0
//

.version 9.0
.target sm_100
.address_size 64

	// .globl	_ZN3cub18CUB_300001_SM_10006detail11EmptyKernelIvEEvv
.global .align 1 .b8 _ZN41_INTERNAL_d43e872b_4_k_cu_1d04817a_2166084cuda3std3__45__cpo5beginE[1];
.global .align 1 .b8 _ZN41_INTERNAL_d43e872b_4_k_cu_1d04817a_2166084cuda3std3__45__cpo3endE[1];
.global .align 1 .b8 _ZN41_INTERNAL_d43e872b_4_k_cu_1d04817a_2166084cuda3std3__45__cpo6cbeginE[1];
.global .align 1 .b8 _ZN41_INTERNAL_d43e872b_4_k_cu_1d04817a_2166084cuda3std3__45__cpo4cendE[1];
.global .align 1 .b8 _ZN41_INTERNAL_d43e872b_4_k_cu_1d04817a_2166084cuda3std3__45__cpo6rbeginE[1];
.global .align 1 .b8 _ZN41_INTERNAL_d43e872b_4_k_cu_1d04817a_2166084cuda3std3__45__cpo4rendE[1];
.global .align 1 .b8 _ZN41_INTERNAL_d43e872b_4_k_cu_1d04817a_2166084cuda3std3__45__cpo7crbeginE[1];
.global .align 1 .b8 _ZN41_INTERNAL_d43e872b_4_k_cu_1d04817a_2166084cuda3std3__45__cpo5crendE[1];
.global .align 1 .b8 _ZN41_INTERNAL_d43e872b_4_k_cu_1d04817a_2166084cuda3std3__443_GLOBAL__N__d43e872b_4_k_cu_1d04817a_2166086ignoreE[1];
.global .align 1 .b8 _ZN41_INTERNAL_d43e872b_4_k_cu_1d04817a_2166084cuda3std3__419piecewise_constructE[1];
.global .align 1 .b8 _ZN41_INTERNAL_d43e872b_4_k_cu_1d04817a_2166084cuda3std3__48in_placeE[1];
.global .align 1 .b8 _ZN41_INTERNAL_d43e872b_4_k_cu_1d04817a_2166084cuda3std3__420unreachable_sentinelE[1];
.global .align 1 .b8 _ZN41_INTERNAL_d43e872b_4_k_cu_1d04817a_2166084cuda3std3__47nulloptE[1];
.global .align 1 .b8 _ZN41_INTERNAL_d43e872b_4_k_cu_1d04817a_2166084cuda3std3__48unexpectE[1];
.global .align 1 .b8 _ZN41_INTERNAL_d43e872b_4_k_cu_1d04817a_2166084cuda3std6ranges3__45__cpo4swapE[1];
.global .align 1 .b8 _ZN41_INTERNAL_d43e872b_4_k_cu_1d04817a_2166084cuda3std6ranges3__45__cpo9iter_moveE[1];
.global .align 1 .b8 _ZN41_INTERNAL_d43e872b_4_k_cu_1d04817a_2166084cuda3std6ranges3__45__cpo5beginE[1];
.global .align 1 .b8 _ZN41_INTERNAL_d43e872b_4_k_cu_1d04817a_2166084cuda3std6ranges3__45__cpo3endE[1];
.global .align 1 .b8 _ZN41_INTERNAL_d43e872b_4_k_cu_1d04817a_2166084cuda3std6ranges3__45__cpo6cbeginE[1];
.global .align 1 .b8 _ZN41_INTERNAL_d43e872b_4_k_cu_1d04817a_2166084cuda3std6ranges3__45__cpo4cendE[1];
.global .align 1 .b8 _ZN41_INTERNAL_d43e872b_4_k_cu_1d04817a_2166084cuda3std6ranges3__45__cpo7advanceE[1];
.global .align 1 .b8 _ZN41_INTERNAL_d43e872b_4_k_cu_1d04817a_2166084cuda3std6ranges3__45__cpo9iter_swapE[1];
.global .align 1 .b8 _ZN41_INTERNAL_d43e872b_4_k_cu_1d04817a_2166084cuda3std6ranges3__45__cpo4nextE[1];
.global .align 1 .b8 _ZN41_INTERNAL_d43e872b_4_k_cu_1d04817a_2166084cuda3std6ranges3__45__cpo4prevE[1];
.global .align 1 .b8 _ZN41_INTERNAL_d43e872b_4_k_cu_1d04817a_2166084cuda3std6ranges3__45__cpo4dataE[1];
.global .align 1 .b8 _ZN41_INTERNAL_d43e872b_4_k_cu_1d04817a_2166084cuda3std6ranges3__45__cpo5cdataE[1];
.global .align 1 .b8 _ZN41_INTERNAL_d43e872b_4_k_cu_1d04817a_2166084cuda3std6ranges3__45__cpo4sizeE[1];
.global .align 1 .b8 _ZN41_INTERNAL_d43e872b_4_k_cu_1d04817a_2166084cuda3std6ranges3__45__cpo5ssizeE[1];
.global .align 1 .b8 _ZN41_INTERNAL_d43e872b_4_k_cu_1d04817a_2166084cuda3std6ranges3__45__cpo8distanceE[1];
.global .align 1 .b8 _ZN41_INTERNAL_d43e872b_4_k_cu_1d04817a_2166086thrust24THRUST_300001_SM_1000_NS8cuda_cub3parE[1];
.global .align 1 .b8 _ZN41_INTERNAL_d43e872b_4_k_cu_1d04817a_2166086thrust24THRUST_300001_SM_1000_NS8cuda_cub10par_nosyncE[1];
.global .align 1 .b8 _ZN41_INTERNAL_d43e872b_4_k_cu_1d04817a_2166086thrust24THRUST_300001_SM_1000_NS6system6detail10sequential3seqE[1];
.global .align 1 .b8 _ZN41_INTERNAL_d43e872b_4_k_cu_1d04817a_2166086thrust24THRUST_300001_SM_1000_NS12placeholders2_1E[1];
.global .align 1 .b8 _ZN41_INTERNAL_d43e872b_4_k_cu_1d04817a_2166086thrust24THRUST_300001_SM_1000_NS12placeholders2_2E[1];
.global .align 1 .b8 _ZN41_INTERNAL_d43e872b_4_k_cu_1d04817a_2166086thrust24THRUST_300001_SM_1000_NS12placeholders2_3E[1];
.global .align 1 .b8 _ZN41_INTERNAL_d43e872b_4_k_cu_1d04817a_2166086thrust24THRUST_300001_SM_1000_NS12placeholders2_4E[1];
.global .align 1 .b8 _ZN41_INTERNAL_d43e872b_4_k_cu_1d04817a_2166086thrust24THRUST_300001_SM_1000_NS12placeholders2_5E[1];
.global .align 1 .b8 _ZN41_INTERNAL_d43e872b_4_k_cu_1d04817a_2166086thrust24THRUST_300001_SM_1000_NS12placeholders2_6E[1];
.global .align 1 .b8 _ZN41_INTERNAL_d43e872b_4_k_cu_1d04817a_2166086thrust24THRUST_300001_SM_1000_NS12placeholders2_7E[1];
.global .align 1 .b8 _ZN41_INTERNAL_d43e872b_4_k_cu_1d04817a_2166086thrust24THRUST_300001_SM_1000_NS12placeholders2_8E[1];
.global .align 1 .b8 _ZN41_INTERNAL_d43e872b_4_k_cu_1d04817a_2166086thrust24THRUST_300001_SM_1000_NS12placeholders2_9E[1];
.global .align 1 .b8 _ZN41_INTERNAL_d43e872b_4_k_cu_1d04817a_2166086thrust24THRUST_300001_SM_1000_NS12placeholders3_10E[1];
.global .align 1 .b8 _ZN41_INTERNAL_d43e872b_4_k_cu_1d04817a_2166086thrust24THRUST_300001_SM_1000_NS3seqE[1];

.visible .entry _ZN3cub18CUB_300001_SM_10006detail11EmptyKernelIvEEvv()
{


	ret;

}


// ===== COMPILED SASS (sm_100) =====

	.target	sm_100

	.elftype	@"ET_EXEC"


//--------------------- .note.nv.tkinfo           --------------------------
	.section	.note.nv.tkinfo,"",@"SHT_NOTE"
	.sectionflags	@"SHF_NOTE_NV_TKINFO"
	.tkinfo
        /*0018*/ 	.word	0x00000002
        /*0030*/ 	.string	""
        /*0030*/ 	.string	"ptxas"
        /*0030*/ 	.string	"Cuda compilation tools, release 13.0, V13.0.88"
        /*0030*/ 	.string	"Build cuda_13.0.r13.0/compiler.36424714_0"
        /*0030*/ 	.string	"-arch sm_100 -m 64 "



//--------------------- .note.nv.cuinfo           --------------------------
	.section	.note.nv.cuinfo,"",@"SHT_NOTE"
	.sectionflags	@"SHF_NOTE_NV_CUINFO"
        /*0018*/ 	.short	0x0002
        /*001a*/ 	.short	0x0064
        /*001c*/ 	.short	0x0082
	.zero		2


//--------------------- .nv.info                  --------------------------
	.section	.nv.info,"",@"SHT_CUDA_INFO"
	.align	4


	//----- nvinfo : EIATTR_REGCOUNT
	.align		4
        /*0000*/ 	.byte	0x04, 0x2f
        /*0002*/ 	.short	(.L_44 - .L_43)
	.align		4
.L_43:
        /*0004*/ 	.word	index@(_ZN3cub18CUB_300001_SM_10006detail11EmptyKernelIvEEvv)
        /*0008*/ 	.word	0x00000004


	//----- nvinfo : EIATTR_FRAME_SIZE
	.align		4
.L_44:
        /*000c*/ 	.byte	0x04, 0x11
        /*000e*/ 	.short	(.L_46 - .L_45)
	.align		4
.L_45:
        /*0010*/ 	.word	index@(_ZN3cub18CUB_300001_SM_10006detail11EmptyKernelIvEEvv)
        /*0014*/ 	.word	0x00000000


	//----- nvinfo : EIATTR_MIN_STACK_SIZE
	.align		4
.L_46:
        /*0018*/ 	.byte	0x04, 0x12
        /*001a*/ 	.short	(.L_48 - .L_47)
	.align		4
.L_47:
        /*001c*/ 	.word	index@(_ZN3cub18CUB_300001_SM_10006detail11EmptyKernelIvEEvv)
        /*0020*/ 	.word	0x00000000
.L_48:


//--------------------- .nv.compat                --------------------------
	.section	.nv.compat,"",@"SHT_CUDA_COMPAT_INFO"
	.align	4
        /*0000*/ 	.byte	0x02, 0x09, 0x00, 0x00, 0x02, 0x02, 0x01, 0x00, 0x02, 0x05, 0x05, 0x00, 0x03, 0x07, 0x01, 0x01
        /*0010*/ 	.byte	0x02, 0x03, 0x00, 0x00, 0x02, 0x06, 0x01, 0x00, 0x04, 0x0b, 0x08, 0x00, 0x09, 0x00, 0x00, 0x00
        /*0020*/ 	.byte	0x00, 0x00, 0x00, 0x00


//--------------------- .nv.info._ZN3cub18CUB_300001_SM_10006detail11EmptyKernelIvEEvv --------------------------
	.section	.nv.info._ZN3cub18CUB_300001_SM_10006detail11EmptyKernelIvEEvv,"",@"SHT_CUDA_INFO"
	.sectionflags	@""
	.align	4


	//----- nvinfo : EIATTR_CUDA_API_VERSION
	.align		4
        /*0000*/ 	.byte	0x04, 0x37
        /*0002*/ 	.short	(.L_50 - .L_49)
.L_49:
        /*0004*/ 	.word	0x00000082


	//----- nvinfo : EIATTR_SPARSE_MMA_MASK
	.align		4
.L_50:
        /*0008*/ 	.byte	0x03, 0x50
        /*000a*/ 	.short	0x0000


	//----- nvinfo : EIATTR_MAXREG_COUNT
	.align		4
        /*000c*/ 	.byte	0x03, 0x1b
        /*000e*/ 	.short	0x00ff


	//----- nvinfo : EIATTR_MERCURY_ISA_VERSION
	.align		4
        /*0010*/ 	.byte	0x03, 0x5f
        /*0012*/ 	.short	0x0101


	//----- nvinfo : EIATTR_VRC_CTA_INIT_COUNT
	.align		4
        /*0014*/ 	.byte	0x02, 0x4a
	.zero		1
	.zero		1


	//----- nvinfo : EIATTR_EXIT_INSTR_OFFSETS
	.align		4
        /*0018*/ 	.byte	0x04, 0x1c
        /*001a*/ 	.short	(.L_52 - .L_51)


	//   ....[0]....
.L_51:
        /*001c*/ 	.word	0x00000010


	//----- nvinfo : EIATTR_SW_WAR
	.align		4
.L_52:
        /*0020*/ 	.byte	0x04, 0x36
        /*0022*/ 	.short	(.L_54 - .L_53)
.L_53:
        /*0024*/ 	.word	0x00000008
.L_54:


//--------------------- .nv.callgraph             --------------------------
	.section	.nv.callgraph,"",@"SHT_CUDA_CALLGRAPH"
	.align	4
	.sectionentsize	8
	.align		4
        /*0000*/ 	.word	0x00000000
	.align		4
        /*0004*/ 	.word	0xffffffff
	.align		4
        /*0008*/ 	.word	0x00000000
	.align		4
        /*000c*/ 	.word	0xfffffffe
	.align		4
        /*0010*/ 	.word	0x00000000
	.align		4
        /*0014*/ 	.word	0xfffffffd
	.align		4
        /*0018*/ 	.word	0x00000000
	.align		4
        /*001c*/ 	.word	0xfffffffc


//--------------------- .nv.constant4             --------------------------
	.section	.nv.constant4,"a",@progbits
	.align	8
	.align		8
.nv.constant4:
        /*0000*/ 	.dword	_ZN41_INTERNAL_d43e872b_4_k_cu_1d04817a_2170004cuda3std3__45__cpo5beginE
	.align		8
        /*0008*/ 	.dword	_ZN41_INTERNAL_d43e872b_4_k_cu_1d04817a_2170004cuda3std3__45__cpo3endE
	.align		8
        /*0010*/ 	.dword	_ZN41_INTERNAL_d43e872b_4_k_cu_1d04817a_2170004cuda3std3__45__cpo6cbeginE
	.align		8
        /*0018*/ 	.dword	_ZN41_INTERNAL_d43e872b_4_k_cu_1d04817a_2170004cuda3std3__45__cpo4cendE
	.align		8
        /*0020*/ 	.dword	_ZN41_INTERNAL_d43e872b_4_k_cu_1d04817a_2170004cuda3std3__45__cpo6rbeginE
	.align		8
        /*0028*/ 	.dword	_ZN41_INTERNAL_d43e872b_4_k_cu_1d04817a_2170004cuda3std3__45__cpo4rendE
	.align		8
        /*0030*/ 	.dword	_ZN41_INTERNAL_d43e872b_4_k_cu_1d04817a_2170004cuda3std3__45__cpo7crbeginE
	.align		8
        /*0038*/ 	.dword	_ZN41_INTERNAL_d43e872b_4_k_cu_1d04817a_2170004cuda3std3__45__cpo5crendE
	.align		8
        /*0040*/ 	.dword	_ZN41_INTERNAL_d43e872b_4_k_cu_1d04817a_2170004cuda3std3__443_GLOBAL__N__d43e872b_4_k_cu_1d04817a_2170006ignoreE
	.align		8
        /*0048*/ 	.dword	_ZN41_INTERNAL_d43e872b_4_k_cu_1d04817a_2170004cuda3std3__419piecewise_constructE
	.align		8
        /*0050*/ 	.dword	_ZN41_INTERNAL_d43e872b_4_k_cu_1d04817a_2170004cuda3std3__48in_placeE
	.align		8
        /*0058*/ 	.dword	_ZN41_INTERNAL_d43e872b_4_k_cu_1d04817a_2170004cuda3std3__420unreachable_sentinelE
	.align		8
        /*0060*/ 	.dword	_ZN41_INTERNAL_d43e872b_4_k_cu_1d04817a_2170004cuda3std3__47nulloptE
	.align		8
        /*0068*/ 	.dword	_ZN41_INTERNAL_d43e872b_4_k_cu_1d04817a_2170004cuda3std3__48unexpectE
	.align		8
        /*0070*/ 	.dword	_ZN41_INTERNAL_d43e872b_4_k_cu_1d04817a_2170004cuda3std6ranges3__45__cpo4swapE
	.align		8
        /*0078*/ 	.dword	_ZN41_INTERNAL_d43e872b_4_k_cu_1d04817a_2170004cuda3std6ranges3__45__cpo9iter_moveE
	.align		8
        /*0080*/ 	.dword	_ZN41_INTERNAL_d43e872b_4_k_cu_1d04817a_2170004cuda3std6ranges3__45__cpo5beginE
	.align		8
        /*0088*/ 	.dword	_ZN41_INTERNAL_d43e872b_4_k_cu_1d04817a_2170004cuda3std6ranges3__45__cpo3endE
	.align		8
        /*0090*/ 	.dword	_ZN41_INTERNAL_d43e872b_4_k_cu_1d04817a_2170004cuda3std6ranges3__45__cpo6cbeginE
	.align		8
        /*0098*/ 	.dword	_ZN41_INTERNAL_d43e872b_4_k_cu_1d04817a_2170004cuda3std6ranges3__45__cpo4cendE
	.align		8
        /*00a0*/ 	.dword	_ZN41_INTERNAL_d43e872b_4_k_cu_1d04817a_2170004cuda3std6ranges3__45__cpo7advanceE
	.align		8
        /*00a8*/ 	.dword	_ZN41_INTERNAL_d43e872b_4_k_cu_1d04817a_2170004cuda3std6ranges3__45__cpo9iter_swapE
	.align		8
        /*00b0*/ 	.dword	_ZN41_INTERNAL_d43e872b_4_k_cu_1d04817a_2170004cuda3std6ranges3__45__cpo4nextE
	.align		8
        /*00b8*/ 	.dword	_ZN41_INTERNAL_d43e872b_4_k_cu_1d04817a_2170004cuda3std6ranges3__45__cpo4prevE
	.align		8
        /*00c0*/ 	.dword	_ZN41_INTERNAL_d43e872b_4_k_cu_1d04817a_2170004cuda3std6ranges3__45__cpo4dataE
	.align		8
        /*00c8*/ 	.dword	_ZN41_INTERNAL_d43e872b_4_k_cu_1d04817a_2170004cuda3std6ranges3__45__cpo5cdataE
	.align		8
        /*00d0*/ 	.dword	_ZN41_INTERNAL_d43e872b_4_k_cu_1d04817a_2170004cuda3std6ranges3__45__cpo4sizeE
	.align		8
        /*00d8*/ 	.dword	_ZN41_INTERNAL_d43e872b_4_k_cu_1d04817a_2170004cuda3std6ranges3__45__cpo5ssizeE
	.align		8
        /*00e0*/ 	.dword	_ZN41_INTERNAL_d43e872b_4_k_cu_1d04817a_2170004cuda3std6ranges3__45__cpo8distanceE
	.align		8
        /*00e8*/ 	.dword	_ZN41_INTERNAL_d43e872b_4_k_cu_1d04817a_2170006thrust24THRUST_300001_SM_1000_NS8cuda_cub3parE
	.align		8
        /*00f0*/ 	.dword	_ZN41_INTERNAL_d43e872b_4_k_cu_1d04817a_2170006thrust24THRUST_300001_SM_1000_NS8cuda_cub10par_nosyncE
	.align		8
        /*00f8*/ 	.dword	_ZN41_INTERNAL_d43e872b_4_k_cu_1d04817a_2170006thrust24THRUST_300001_SM_1000_NS6system6detail10sequential3seqE
	.align		8
        /*0100*/ 	.dword	_ZN41_INTERNAL_d43e872b_4_k_cu_1d04817a_2170006thrust24THRUST_300001_SM_1000_NS12placeholders2_1E
	.align		8
        /*0108*/ 	.dword	_ZN41_INTERNAL_d43e872b_4_k_cu_1d04817a_2170006thrust24THRUST_300001_SM_1000_NS12placeholders2_2E
	.align		8
        /*0110*/ 	.dword	_ZN41_INTERNAL_d43e872b_4_k_cu_1d04817a_2170006thrust24THRUST_300001_SM_1000_NS12placeholders2_3E
	.align		8
        /*0118*/ 	.dword	_ZN41_INTERNAL_d43e872b_4_k_cu_1d04817a_2170006thrust24THRUST_300001_SM_1000_NS12placeholders2_4E
	.align		8
        /*0120*/ 	.dword	_ZN41_INTERNAL_d43e872b_4_k_cu_1d04817a_2170006thrust24THRUST_300001_SM_1000_NS12placeholders2_5E
	.align		8
        /*0128*/ 	.dword	_ZN41_INTERNAL_d43e872b_4_k_cu_1d04817a_2170006thrust24THRUST_300001_SM_1000_NS12placeholders2_6E
	.align		8
        /*0130*/ 	.dword	_ZN41_INTERNAL_d43e872b_4_k_cu_1d04817a_2170006thrust24THRUST_300001_SM_1000_NS12placeholders2_7E
	.align		8
        /*0138*/ 	.dword	_ZN41_INTERNAL_d43e872b_4_k_cu_1d04817a_2170006thrust24THRUST_300001_SM_1000_NS12placeholders2_8E
	.align		8
        /*0140*/ 	.dword	_ZN41_INTERNAL_d43e872b_4_k_cu_1d04817a_2170006thrust24THRUST_300001_SM_1000_NS12placeholders2_9E
	.align		8
        /*0148*/ 	.dword	_ZN41_INTERNAL_d43e872b_4_k_cu_1d04817a_2170006thrust24THRUST_300001_SM_1000_NS12placeholders3_10E
	.align		8
        /*0150*/ 	.dword	_ZN41_INTERNAL_d43e872b_4_k_cu_1d04817a_2170006thrust24THRUST_300001_SM_1000_NS3seqE


//--------------------- .text._ZN3cub18CUB_300001_SM_10006detail11EmptyKernelIvEEvv --------------------------
	.section	.text._ZN3cub18CUB_300001_SM_10006detail11EmptyKernelIvEEvv,"ax",@progbits
	.align	128
        .global         _ZN3cub18CUB_300001_SM_10006detail11EmptyKernelIvEEvv
        .type           _ZN3cub18CUB_300001_SM_10006detail11EmptyKernelIvEEvv,@function
        .size           _ZN3cub18CUB_300001_SM_10006detail11EmptyKernelIvEEvv,(.L_x_1 - _ZN3cub18CUB_300001_SM_10006detail11EmptyKernelIvEEvv)
        .other          _ZN3cub18CUB_300001_SM_10006detail11EmptyKernelIvEEvv,@"STO_CUDA_ENTRY STV_DEFAULT"
_ZN3cub18CUB_300001_SM_10006detail11EmptyKernelIvEEvv:
.text._ZN3cub18CUB_300001_SM_10006detail11EmptyKernelIvEEvv:
[----:B------:R-:W-:Y:S01]  /*0000*/  LDC R1, c[0x0][0x37c] ;  /* 0x0000df00ff017b82 */ /* 0x000fe20000000800 */
[----:B------:R-:W-:Y:S05]  /*0010*/  EXIT ;  /* 0x000000000000794d */ /* 0x000fea0003800000 */
.L_x_0:
[----:B------:R-:W-:-:S00]  /*0020*/  BRA `(.L_x_0) ;  /* 0xfffffffc00fc7947 */ /* 0x000fc0000383ffff */
[----:B------:R-:W-:-:S00]  /*0030*/  NOP ;  /* 0x0000000000007918 */ /* 0x000fc00000000000 */
        /* <DEDUP_REMOVED lines=12> */
.L_x_1:


//--------------------- .nv.shared.reserved.0     --------------------------
	.section	.nv.shared.reserved.0,"aw",@nobits
	.weak		__nv_reservedSMEM_offset_0_alias
	.size		__nv_reservedSMEM_offset_0_alias, 0, 64
	.other		__nv_reservedSMEM_offset_0_alias,@"STO_CUDA_RESERVED_SHARED STV_DEFAULT"
__nv_reservedSMEM_offset_0_alias:
	.zero		0
	.zero		64


//--------------------- .nv.global                --------------------------
	.section	.nv.global,"aw",@nobits
.nv.global:
	.type		_ZN41_INTERNAL_d43e872b_4_k_cu_1d04817a_2170006thrust24THRUST_300001_SM_1000_NS3seqE,@object
	.size		_ZN41_INTERNAL_d43e872b_4_k_cu_1d04817a_2170006thrust24THRUST_300001_SM_1000_NS3seqE,(_ZN41_INTERNAL_d43e872b_4_k_cu_1d04817a_2170004cuda3std3__48in_placeE - _ZN41_INTERNAL_d43e872b_4_k_cu_1d04817a_2170006thrust24THRUST_300001_SM_1000_NS3seqE)
_ZN41_INTERNAL_d43e872b_4_k_cu_1d04817a_2170006thrust24THRUST_300001_SM_1000_NS3seqE:
	.zero		1
	.type		_ZN41_INTERNAL_d43e872b_4_k_cu_1d04817a_2170004cuda3std3__48in_placeE,@object
	.size		_ZN41_INTERNAL_d43e872b_4_k_cu_1d04817a_2170004cuda3std3__48in_placeE,(_ZN41_INTERNAL_d43e872b_4_k_cu_1d04817a_2170004cuda3std6ranges3__45__cpo4sizeE - _ZN41_INTERNAL_d43e872b_4_k_cu_1d04817a_2170004cuda3std3__48in_placeE)
_ZN41_INTERNAL_d43e872b_4_k_cu_1d04817a_2170004cuda3std3__48in_placeE:
	.zero		1
	.type		_ZN41_INTERNAL_d43e872b_4_k_cu_1d04817a_2170004cuda3std6ranges3__45__cpo4sizeE,@object
	.size		_ZN41_INTERNAL_d43e872b_4_k_cu_1d04817a_2170004cuda3std6ranges3__45__cpo4sizeE,(_ZN41_INTERNAL_d43e872b_4_k_cu_1d04817a_2170006thrust24THRUST_300001_SM_1000_NS12placeholders2_3E - _ZN41_INTERNAL_d43e872b_4_k_cu_1d04817a_2170004cuda3std6ranges3__45__cpo4sizeE)
_ZN41_INTERNAL_d43e872b_4_k_cu_1d04817a_2170004cuda3std6ranges3__45__cpo4sizeE:
	.zero		1
	.type		_ZN41_INTERNAL_d43e872b_4_k_cu_1d04817a_2170006thrust24THRUST_300001_SM_1000_NS12placeholders2_3E,@object
	.size		_ZN41_INTERNAL_d43e872b_4_k_cu_1d04817a_2170006thrust24THRUST_300001_SM_1000_NS12placeholders2_3E,(_ZN41_INTERNAL_d43e872b_4_k_cu_1d04817a_2170004cuda3std3__45__cpo6cbeginE - _ZN41_INTERNAL_d43e872b_4_k_cu_1d04817a_2170006thrust24THRUST_300001_SM_1000_NS12placeholders2_3E)
_ZN41_INTERNAL_d43e872b_4_k_cu_1d04817a_2170006thrust24THRUST_300001_SM_1000_NS12placeholders2_3E:
	.zero		1
	.type		_ZN41_INTERNAL_d43e872b_4_k_cu_1d04817a_2170004cuda3std3__45__cpo6cbeginE,@object
	.size		_ZN41_INTERNAL_d43e872b_4_k_cu_1d04817a_2170004cuda3std3__45__cpo6cbeginE,(_ZN41_INTERNAL_d43e872b_4_k_cu_1d04817a_2170004cuda3std6ranges3__45__cpo6cbeginE - _ZN41_INTERNAL_d43e872b_4_k_cu_1d04817a_2170004cuda3std3__45__cpo6cbeginE)
_ZN41_INTERNAL_d43e872b_4_k_cu_1d04817a_2170004cuda3std3__45__cpo6cbeginE:
	.zero		1
	.type		_ZN41_INTERNAL_d43e872b_4_k_cu_1d04817a_2170004cuda3std6ranges3__45__cpo6cbeginE,@object
	.size		_ZN41_INTERNAL_d43e872b_4_k_cu_1d04817a_2170004cuda3std6ranges3__45__cpo6cbeginE,(_ZN41_INTERNAL_d43e872b_4_k_cu_1d04817a_2170006thrust24THRUST_300001_SM_1000_NS12placeholders2_7E - _ZN41_INTERNAL_d43e872b_4_k_cu_1d04817a_2170004cuda3std6ranges3__45__cpo6cbeginE)
_ZN41_INTERNAL_d43e872b_4_k_cu_1d04817a_2170004cuda3std6ranges3__45__cpo6cbeginE:
	.zero		1
	.type		_ZN41_INTERNAL_d43e872b_4_k_cu_1d04817a_2170006thrust24THRUST_300001_SM_1000_NS12placeholders2_7E,@object
	.size		_ZN41_INTERNAL_d43e872b_4_k_cu_1d04817a_2170006thrust24THRUST_300001_SM_1000_NS12placeholders2_7E,(_ZN41_INTERNAL_d43e872b_4_k_cu_1d04817a_2170004cuda3std3__45__cpo7crbeginE - _ZN41_INTERNAL_d43e872b_4_k_cu_1d04817a_2170006thrust24THRUST_300001_SM_1000_NS12placeholders2_7E)
_ZN41_INTERNAL_d43e872b_4_k_cu_1d04817a_2170006thrust24THRUST_300001_SM_1000_NS12placeholders2_7E:
	.zero		1
	.type		_ZN41_INTERNAL_d43e872b_4_k_cu_1d04817a_2170004cuda3std3__45__cpo7crbeginE,@object
	.size		_ZN41_INTERNAL_d43e872b_4_k_cu_1d04817a_2170004cuda3std3__45__cpo7crbeginE,(_ZN41_INTERNAL_d43e872b_4_k_cu_1d04817a_2170004cuda3std6ranges3__45__cpo4nextE - _ZN41_INTERNAL_d43e872b_4_k_cu_1d04817a_2170004cuda3std3__45__cpo7crbeginE)
_ZN41_INTERNAL_d43e872b_4_k_cu_1d04817a_2170004cuda3std3__45__cpo7crbeginE:
	.zero		1
	.type		_ZN41_INTERNAL_d43e872b_4_k_cu_1d04817a_2170004cuda3std6ranges3__45__cpo4nextE,@object
	.size		_ZN41_INTERNAL_d43e872b_4_k_cu_1d04817a_2170004cuda3std6ranges3__45__cpo4nextE,(_ZN41_INTERNAL_d43e872b_4_k_cu_1d04817a_2170004cuda3std6ranges3__45__cpo4swapE - _ZN41_INTERNAL_d43e872b_4_k_cu_1d04817a_2170004cuda3std6ranges3__45__cpo4nextE)
_ZN41_INTERNAL_d43e872b_4_k_cu_1d04817a_2170004cuda3std6ranges3__45__cpo4nextE:
	.zero		1
	.type		_ZN41_INTERNAL_d43e872b_4_k_cu_1d04817a_2170004cuda3std6ranges3__45__cpo4swapE,@object
	.size		_ZN41_INTERNAL_d43e872b_4_k_cu_1d04817a_2170004cuda3std6ranges3__45__cpo4swapE,(_ZN41_INTERNAL_d43e872b_4_k_cu_1d04817a_2170006thrust24THRUST_300001_SM_1000_NS8cuda_cub10par_nosyncE - _ZN41_INTERNAL_d43e872b_4_k_cu_1d04817a_2170004cuda3std6ranges3__45__cpo4swapE)
_ZN41_INTERNAL_d43e872b_4_k_cu_1d04817a_2170004cuda3std6ranges3__45__cpo4swapE:
	.zero		1
	.type		_ZN41_INTERNAL_d43e872b_4_k_cu_1d04817a_2170006thrust24THRUST_300001_SM_1000_NS8cuda_cub10par_nosyncE,@object
	.size		_ZN41_INTERNAL_d43e872b_4_k_cu_1d04817a_2170006thrust24THRUST_300001_SM_1000_NS8cuda_cub10par_nosyncE,(_ZN41_INTERNAL_d43e872b_4_k_cu_1d04817a_2170006thrust24THRUST_300001_SM_1000_NS12placeholders2_9E - _ZN41_INTERNAL_d43e872b_4_k_cu_1d04817a_2170006thrust24THRUST_300001_SM_1000_NS8cuda_cub10par_nosyncE)
_ZN41_INTERNAL_d43e872b_4_k_cu_1d04817a_2170006thrust24THRUST_300001_SM_1000_NS8cuda_cub10par_nosyncE:
	.zero		1
	.type		_ZN41_INTERNAL_d43e872b_4_k_cu_1d04817a_2170006thrust24THRUST_300001_SM_1000_NS12placeholders2_9E,@object
	.size		_ZN41_INTERNAL_d43e872b_4_k_cu_1d04817a_2170006thrust24THRUST_300001_SM_1000_NS12placeholders2_9E,(_ZN41_INTERNAL_d43e872b_4_k_cu_1d04817a_2170004cuda3std3__443_GLOBAL__N__d43e872b_4_k_cu_1d04817a_2170006ignoreE - _ZN41_INTERNAL_d43e872b_4_k_cu_1d04817a_2170006thrust24THRUST_300001_SM_1000_NS12placeholders2_9E)
_ZN41_INTERNAL_d43e872b_4_k_cu_1d04817a_2170006thrust24THRUST_300001_SM_1000_NS12placeholders2_9E:
	.zero		1
	.type		_ZN41_INTERNAL_d43e872b_4_k_cu_1d04817a_2170004cuda3std3__443_GLOBAL__N__d43e872b_4_k_cu_1d04817a_2170006ignoreE,@object
	.size		_ZN41_INTERNAL_d43e872b_4_k_cu_1d04817a_2170004cuda3std3__443_GLOBAL__N__d43e872b_4_k_cu_1d04817a_2170006ignoreE,(_ZN41_INTERNAL_d43e872b_4_k_cu_1d04817a_2170004cuda3std6ranges3__45__cpo4dataE - _ZN41_INTERNAL_d43e872b_4_k_cu_1d04817a_2170004cuda3std3__443_GLOBAL__N__d43e872b_4_k_cu_1d04817a_2170006ignoreE)
_ZN41_INTERNAL_d43e872b_4_k_cu_1d04817a_2170004cuda3std3__443_GLOBAL__N__d43e872b_4_k_cu_1d04817a_2170006ignoreE:
	.zero		1
	.type		_ZN41_INTERNAL_d43e872b_4_k_cu_1d04817a_2170004cuda3std6ranges3__45__cpo4dataE,@object
	.size		_ZN41_INTERNAL_d43e872b_4_k_cu_1d04817a_2170004cuda3std6ranges3__45__cpo4dataE,(_ZN41_INTERNAL_d43e872b_4_k_cu_1d04817a_2170006thrust24THRUST_300001_SM_1000_NS12placeholders2_1E - _ZN41_INTERNAL_d43e872b_4_k_cu_1d04817a_2170004cuda3std6ranges3__45__cpo4dataE)
_ZN41_INTERNAL_d43e872b_4_k_cu_1d04817a_2170004cuda3std6ranges3__45__cpo4dataE:
	.zero		1
	.type		_ZN41_INTERNAL_d43e872b_4_k_cu_1d04817a_2170006thrust24THRUST_300001_SM_1000_NS12placeholders2_1E,@object
	.size		_ZN41_INTERNAL_d43e872b_4_k_cu_1d04817a_2170006thrust24THRUST_300001_SM_1000_NS12placeholders2_1E,(_ZN41_INTERNAL_d43e872b_4_k_cu_1d04817a_2170004cuda3std3__45__cpo5beginE - _ZN41_INTERNAL_d43e872b_4_k_cu_1d04817a_2170006thrust24THRUST_300001_SM_1000_NS12placeholders2_1E)
_ZN41_INTERNAL_d43e872b_4_k_cu_1d04817a_2170006thrust24THRUST_300001_SM_1000_NS12placeholders2_1E:
	.zero		1
	.type		_ZN41_INTERNAL_d43e872b_4_k_cu_1d04817a_2170004cuda3std3__45__cpo5beginE,@object
	.size		_ZN41_INTERNAL_d43e872b_4_k_cu_1d04817a_2170004cuda3std3__45__cpo5beginE,(_ZN41_INTERNAL_d43e872b_4_k_cu_1d04817a_2170004cuda3std6ranges3__45__cpo5beginE - _ZN41_INTERNAL_d43e872b_4_k_cu_1d04817a_2170004cuda3std3__45__cpo5beginE)
_ZN41_INTERNAL_d43e872b_4_k_cu_1d04817a_2170004cuda3std3__45__cpo5beginE:
	.zero		1
	.type		_ZN41_INTERNAL_d43e872b_4_k_cu_1d04817a_2170004cuda3std6ranges3__45__cpo5beginE,@object
	.size		_ZN41_INTERNAL_d43e872b_4_k_cu_1d04817a_2170004cuda3std6ranges3__45__cpo5beginE,(_ZN41_INTERNAL_d43e872b_4_k_cu_1d04817a_2170006thrust24THRUST_300001_SM_1000_NS12placeholders2_5E - _ZN41_INTERNAL_d43e872b_4_k_cu_1d04817a_2170004cuda3std6ranges3__45__cpo5beginE)
_ZN41_INTERNAL_d43e872b_4_k_cu_1d04817a_2170004cuda3std6ranges3__45__cpo5beginE:
	.zero		1
	.type		_ZN41_INTERNAL_d43e872b_4_k_cu_1d04817a_2170006thrust24THRUST_300001_SM_1000_NS12placeholders2_5E,@object
	.size		_ZN41_INTERNAL_d43e872b_4_k_cu_1d04817a_2170006thrust24THRUST_300001_SM_1000_NS12placeholders2_5E,(_ZN41_INTERNAL_d43e872b_4_k_cu_1d04817a_2170004cuda3std3__45__cpo6rbeginE - _ZN41_INTERNAL_d43e872b_4_k_cu_1d04817a_2170006thrust24THRUST_300001_SM_1000_NS12placeholders2_5E)
_ZN41_INTERNAL_d43e872b_4_k_cu_1d04817a_2170006thrust24THRUST_300001_SM_1000_NS12placeholders2_5E:
	.zero		1
	.type		_ZN41_INTERNAL_d43e872b_4_k_cu_1d04817a_2170004cuda3std3__45__cpo6rbeginE,@object
	.size		_ZN41_INTERNAL_d43e872b_4_k_cu_1d04817a_2170004cuda3std3__45__cpo6rbeginE,(_ZN41_INTERNAL_d43e872b_4_k_cu_1d04817a_2170004cuda3std6ranges3__45__cpo7advanceE - _ZN41_INTERNAL_d43e872b_4_k_cu_1d04817a_2170004cuda3std3__45__cpo6rbeginE)
_ZN41_INTERNAL_d43e872b_4_k_cu_1d04817a_2170004cuda3std3__45__cpo6rbeginE:
	.zero		1
	.type		_ZN41_INTERNAL_d43e872b_4_k_cu_1d04817a_2170004cuda3std6ranges3__45__cpo7advanceE,@object
	.size		_ZN41_INTERNAL_d43e872b_4_k_cu_1d04817a_2170004cuda3std6ranges3__45__cpo7advanceE,(_ZN41_INTERNAL_d43e872b_4_k_cu_1d04817a_2170004cuda3std3__47nulloptE - _ZN41_INTERNAL_d43e872b_4_k_cu_1d04817a_2170004cuda3std6ranges3__45__cpo7advanceE)
_ZN41_INTERNAL_d43e872b_4_k_cu_1d04817a_2170004cuda3std6ranges3__45__cpo7advanceE:
	.zero		1
	.type		_ZN41_INTERNAL_d43e872b_4_k_cu_1d04817a_2170004cuda3std3__47nulloptE,@object
	.size		_ZN41_INTERNAL_d43e872b_4_k_cu_1d04817a_2170004cuda3std3__47nulloptE,(_ZN41_INTERNAL_d43e872b_4_k_cu_1d04817a_2170004cuda3std6ranges3__45__cpo8distanceE - _ZN41_INTERNAL_d43e872b_4_k_cu_1d04817a_2170004cuda3std3__47nulloptE)
_ZN41_INTERNAL_d43e872b_4_k_cu_1d04817a_2170004cuda3std3__47nulloptE:
	.zero		1
	.type		_ZN41_INTERNAL_d43e872b_4_k_cu_1d04817a_2170004cuda3std6ranges3__45__cpo8distanceE,@object
	.size		_ZN41_INTERNAL_d43e872b_4_k_cu_1d04817a_2170004cuda3std6ranges3__45__cpo8distanceE,(_ZN41_INTERNAL_d43e872b_4_k_cu_1d04817a_2170006thrust24THRUST_300001_SM_1000_NS12placeholders3_10E - _ZN41_INTERNAL_d43e872b_4_k_cu_1d04817a_2170004cuda3std6ranges3__45__cpo8distanceE)
_ZN41_INTERNAL_d43e872b_4_k_cu_1d04817a_2170004cuda3std6ranges3__45__cpo8distanceE:
	.zero		1
	.type		_ZN41_INTERNAL_d43e872b_4_k_cu_1d04817a_2170006thrust24THRUST_300001_SM_1000_NS12placeholders3_10E,@object
	.size		_ZN41_INTERNAL_d43e872b_4_k_cu_1d04817a_2170006thrust24THRUST_300001_SM_1000_NS12placeholders3_10E,(_ZN41_INTERNAL_d43e872b_4_k_cu_1d04817a_2170004cuda3std3__419piecewise_constructE - _ZN41_INTERNAL_d43e872b_4_k_cu_1d04817a_2170006thrust24THRUST_300001_SM_1000_NS12placeholders3_10E)
_ZN41_INTERNAL_d43e872b_4_k_cu_1d04817a_2170006thrust24THRUST_300001_SM_1000_NS12placeholders3_10E:
	.zero		1
	.type		_ZN41_INTERNAL_d43e872b_4_k_cu_1d04817a_2170004cuda3std3__419piecewise_constructE,@object
	.size		_ZN41_INTERNAL_d43e872b_4_k_cu_1d04817a_2170004cuda3std3__419piecewise_constructE,(_ZN41_INTERNAL_d43e872b_4_k_cu_1d04817a_2170004cuda3std6ranges3__45__cpo5cdataE - _ZN41_INTERNAL_d43e872b_4_k_cu_1d04817a_2170004cuda3std3__419piecewise_constructE)
_ZN41_INTERNAL_d43e872b_4_k_cu_1d04817a_2170004cuda3std3__419piecewise_constructE:
	.zero		1
	.type		_ZN41_INTERNAL_d43e872b_4_k_cu_1d04817a_2170004cuda3std6ranges3__45__cpo5cdataE,@object
	.size		_ZN41_INTERNAL_d43e872b_4_k_cu_1d04817a_2170004cuda3std6ranges3__45__cpo5cdataE,(_ZN41_INTERNAL_d43e872b_4_k_cu_1d04817a_2170006thrust24THRUST_300001_SM_1000_NS12placeholders2_2E - _ZN41_INTERNAL_d43e872b_4_k_cu_1d04817a_2170004cuda3std6ranges3__45__cpo5cdataE)
_ZN41_INTERNAL_d43e872b_4_k_cu_1d04817a_2170004cuda3std6ranges3__45__cpo5cdataE:
	.zero		1
	.type		_ZN41_INTERNAL_d43e872b_4_k_cu_1d04817a_2170006thrust24THRUST_300001_SM_1000_NS12placeholders2_2E,@object
	.size		_ZN41_INTERNAL_d43e872b_4_k_cu_1d04817a_2170006thrust24THRUST_300001_SM_1000_NS12placeholders2_2E,(_ZN41_INTERNAL_d43e872b_4_k_cu_1d04817a_2170004cuda3std3__45__cpo3endE - _ZN41_INTERNAL_d43e872b_4_k_cu_1d04817a_2170006thrust24THRUST_300001_SM_1000_NS12placeholders2_2E)
_ZN41_INTERNAL_d43e872b_4_k_cu_1d04817a_2170006thrust24THRUST_300001_SM_1000_NS12placeholders2_2E:
	.zero		1
	.type		_ZN41_INTERNAL_d43e872b_4_k_cu_1d04817a_2170004cuda3std3__45__cpo3endE,@object
	.size		_ZN41_INTERNAL_d43e872b_4_k_cu_1d04817a_2170004cuda3std3__45__cpo3endE,(_ZN41_INTERNAL_d43e872b_4_k_cu_1d04817a_2170004cuda3std6ranges3__45__cpo3endE - _ZN41_INTERNAL_d43e872b_4_k_cu_1d04817a_2170004cuda3std3__45__cpo3endE)
_ZN41_INTERNAL_d43e872b_4_k_cu_1d04817a_2170004cuda3std3__45__cpo3endE:
	.zero		1
	.type		_ZN41_INTERNAL_d43e872b_4_k_cu_1d04817a_2170004cuda3std6ranges3__45__cpo3endE,@object
	.size		_ZN41_INTERNAL_d43e872b_4_k_cu_1d04817a_2170004cuda3std6ranges3__45__cpo3endE,(_ZN41_INTERNAL_d43e872b_4_k_cu_1d04817a_2170006thrust24THRUST_300001_SM_1000_NS12placeholders2_6E - _ZN41_INTERNAL_d43e872b_4_k_cu_1d04817a_2170004cuda3std6ranges3__45__cpo3endE)
_ZN41_INTERNAL_d43e872b_4_k_cu_1d04817a_2170004cuda3std6ranges3__45__cpo3endE:
	.zero		1
	.type		_ZN41_INTERNAL_d43e872b_4_k_cu_1d04817a_2170006thrust24THRUST_300001_SM_1000_NS12placeholders2_6E,@object
	.size		_ZN41_INTERNAL_d43e872b_4_k_cu_1d04817a_2170006thrust24THRUST_300001_SM_1000_NS12placeholders2_6E,(_ZN41_INTERNAL_d43e872b_4_k_cu_1d04817a_2170004cuda3std3__45__cpo4rendE - _ZN41_INTERNAL_d43e872b_4_k_cu_1d04817a_2170006thrust24THRUST_300001_SM_1000_NS12placeholders2_6E)
_ZN41_INTERNAL_d43e872b_4_k_cu_1d04817a_2170006thrust24THRUST_300001_SM_1000_NS12placeholders2_6E:
	.zero		1
	.type		_ZN41_INTERNAL_d43e872b_4_k_cu_1d04817a_2170004cuda3std3__45__cpo4rendE,@object
	.size		_ZN41_INTERNAL_d43e872b_4_k_cu_1d04817a_2170004cuda3std3__45__cpo4rendE,(_ZN41_INTERNAL_d43e872b_4_k_cu_1d04817a_2170004cuda3std6ranges3__45__cpo9iter_swapE - _ZN41_INTERNAL_d43e872b_4_k_cu_1d04817a_2170004cuda3std3__45__cpo4rendE)
_ZN41_INTERNAL_d43e872b_4_k_cu_1d04817a_2170004cuda3std3__45__cpo4rendE:
	.zero		1
	.type		_ZN41_INTERNAL_d43e872b_4_k_cu_1d04817a_2170004cuda3std6ranges3__45__cpo9iter_swapE,@object
	.size		_ZN41_INTERNAL_d43e872b_4_k_cu_1d04817a_2170004cuda3std6ranges3__45__cpo9iter_swapE,(_ZN41_INTERNAL_d43e872b_4_k_cu_1d04817a_2170004cuda3std3__48unexpectE - _ZN41_INTERNAL_d43e872b_4_k_cu_1d04817a_2170004cuda3std6ranges3__45__cpo9iter_swapE)
_ZN41_INTERNAL_d43e872b_4_k_cu_1d04817a_2170004cuda3std6ranges3__45__cpo9iter_swapE:
	.zero		1
	.type		_ZN41_INTERNAL_d43e872b_4_k_cu_1d04817a_2170004cuda3std3__48unexpectE,@object
	.size		_ZN41_INTERNAL_d43e872b_4_k_cu_1d04817a_2170004cuda3std3__48unexpectE,(_ZN41_INTERNAL_d43e872b_4_k_cu_1d04817a_2170006thrust24THRUST_300001_SM_1000_NS8cuda_cub3parE - _ZN41_INTERNAL_d43e872b_4_k_cu_1d04817a_2170004cuda3std3__48unexpectE)
_ZN41_INTERNAL_d43e872b_4_k_cu_1d04817a_2170004cuda3std3__48unexpectE:
	.zero		1
	.type		_ZN41_INTERNAL_d43e872b_4_k_cu_1d04817a_2170006thrust24THRUST_300001_SM_1000_NS8cuda_cub3parE,@object
	.size		_ZN41_INTERNAL_d43e872b_4_k_cu_1d04817a_2170006thrust24THRUST_300001_SM_1000_NS8cuda_cub3parE,(_ZN41_INTERNAL_d43e872b_4_k_cu_1d04817a_2170006thrust24THRUST_300001_SM_1000_NS12placeholders2_4E - _ZN41_INTERNAL_d43e872b_4_k_cu_1d04817a_2170006thrust24THRUST_300001_SM_1000_NS8cuda_cub3parE)
_ZN41_INTERNAL_d43e872b_4_k_cu_1d04817a_2170006thrust24THRUST_300001_SM_1000_NS8cuda_cub3parE:
	.zero		1
	.type		_ZN41_INTERNAL_d43e872b_4_k_cu_1d04817a_2170006thrust24THRUST_300001_SM_1000_NS12placeholders2_4E,@object
	.size		_ZN41_INTERNAL_d43e872b_4_k_cu_1d04817a_2170006thrust24THRUST_300001_SM_1000_NS12placeholders2_4E,(_ZN41_INTERNAL_d43e872b_4_k_cu_1d04817a_2170004cuda3std3__45__cpo4cendE - _ZN41_INTERNAL_d43e872b_4_k_cu_1d04817a_2170006thrust24THRUST_300001_SM_1000_NS12placeholders2_4E)
_ZN41_INTERNAL_d43e872b_4_k_cu_1d04817a_2170006thrust24THRUST_300001_SM_1000_NS12placeholders2_4E:
	.zero		1
	.type		_ZN41_INTERNAL_d43e872b_4_k_cu_1d04817a_2170004cuda3std3__45__cpo4cendE,@object
	.size		_ZN41_INTERNAL_d43e872b_4_k_cu_1d04817a_2170004cuda3std3__45__cpo4cendE,(_ZN41_INTERNAL_d43e872b_4_k_cu_1d04817a_2170004cuda3std6ranges3__45__cpo4cendE - _ZN41_INTERNAL_d43e872b_4_k_cu_1d04817a_2170004cuda3std3__45__cpo4cendE)
_ZN41_INTERNAL_d43e872b_4_k_cu_1d04817a_2170004cuda3std3__45__cpo4cendE:
	.zero		1
	.type		_ZN41_INTERNAL_d43e872b_4_k_cu_1d04817a_2170004cuda3std6ranges3__45__cpo4cendE,@object
	.size		_ZN41_INTERNAL_d43e872b_4_k_cu_1d04817a_2170004cuda3std6ranges3__45__cpo4cendE,(_ZN41_INTERNAL_d43e872b_4_k_cu_1d04817a_2170004cuda3std3__420unreachable_sentinelE - _ZN41_INTERNAL_d43e872b_4_k_cu_1d04817a_2170004cuda3std6ranges3__45__cpo4cendE)
_ZN41_INTERNAL_d43e872b_4_k_cu_1d04817a_2170004cuda3std6ranges3__45__cpo4cendE:
	.zero		1
	.type		_ZN41_INTERNAL_d43e872b_4_k_cu_1d04817a_2170004cuda3std3__420unreachable_sentinelE,@object
	.size		_ZN41_INTERNAL_d43e872b_4_k_cu_1d04817a_2170004cuda3std3__420unreachable_sentinelE,(_ZN41_INTERNAL_d43e872b_4_k_cu_1d04817a_2170004cuda3std6ranges3__45__cpo5ssizeE - _ZN41_INTERNAL_d43e872b_4_k_cu_1d04817a_2170004cuda3std3__420unreachable_sentinelE)
_ZN41_INTERNAL_d43e872b_4_k_cu_1d04817a_2170004cuda3std3__420unreachable_sentinelE:
	.zero		1
	.type		_ZN41_INTERNAL_d43e872b_4_k_cu_1d04817a_2170004cuda3std6ranges3__45__cpo5ssizeE,@object
	.size		_ZN41_INTERNAL_d43e872b_4_k_cu_1d04817a_2170004cuda3std6ranges3__45__cpo5ssizeE,(_ZN41_INTERNAL_d43e872b_4_k_cu_1d04817a_2170006thrust24THRUST_300001_SM_1000_NS12placeholders2_8E - _ZN41_INTERNAL_d43e872b_4_k_cu_1d04817a_2170004cuda3std6ranges3__45__cpo5ssizeE)
_ZN41_INTERNAL_d43e872b_4_k_cu_1d04817a_2170004cuda3std6ranges3__45__cpo5ssizeE:
	.zero		1
	.type		_ZN41_INTERNAL_d43e872b_4_k_cu_1d04817a_2170006thrust24THRUST_300001_SM_1000_NS12placeholders2_8E,@object
	.size		_ZN41_INTERNAL_d43e872b_4_k_cu_1d04817a_2170006thrust24THRUST_300001_SM_1000_NS12placeholders2_8E,(_ZN41_INTERNAL_d43e872b_4_k_cu_1d04817a_2170004cuda3std3__45__cpo5crendE - _ZN41_INTERNAL_d43e872b_4_k_cu_1d04817a_2170006thrust24THRUST_300001_SM_1000_NS12placeholders2_8E)
_ZN41_INTERNAL_d43e872b_4_k_cu_1d04817a_2170006thrust24THRUST_300001_SM_1000_NS12placeholders2_8E:
	.zero		1
	.type		_ZN41_INTERNAL_d43e872b_4_k_cu_1d04817a_2170004cuda3std3__45__cpo5crendE,@object
	.size		_ZN41_INTERNAL_d43e872b_4_k_cu_1d04817a_2170004cuda3std3__45__cpo5crendE,(_ZN41_INTERNAL_d43e872b_4_k_cu_1d04817a_2170004cuda3std6ranges3__45__cpo4prevE - _ZN41_INTERNAL_d43e872b_4_k_cu_1d04817a_2170004cuda3std3__45__cpo5crendE)
_ZN41_INTERNAL_d43e872b_4_k_cu_1d04817a_2170004cuda3std3__45__cpo5crendE:
	.zero		1
	.type		_ZN41_INTERNAL_d43e872b_4_k_cu_1d04817a_2170004cuda3std6ranges3__45__cpo4prevE,@object
	.size		_ZN41_INTERNAL_d43e872b_4_k_cu_1d04817a_2170004cuda3std6ranges3__45__cpo4prevE,(_ZN41_INTERNAL_d43e872b_4_k_cu_1d04817a_2170004cuda3std6ranges3__45__cpo9iter_moveE - _ZN41_INTERNAL_d43e872b_4_k_cu_1d04817a_2170004cuda3std6ranges3__45__cpo4prevE)
_ZN41_INTERNAL_d43e872b_4_k_cu_1d04817a_2170004cuda3std6ranges3__45__cpo4prevE:
	.zero		1
	.type		_ZN41_INTERNAL_d43e872b_4_k_cu_1d04817a_2170004cuda3std6ranges3__45__cpo9iter_moveE,@object
	.size		_ZN41_INTERNAL_d43e872b_4_k_cu_1d04817a_2170004cuda3std6ranges3__45__cpo9iter_moveE,(_ZN41_INTERNAL_d43e872b_4_k_cu_1d04817a_2170006thrust24THRUST_300001_SM_1000_NS6system6detail10sequential3seqE - _ZN41_INTERNAL_d43e872b_4_k_cu_1d04817a_2170004cuda3std6ranges3__45__cpo9iter_moveE)
_ZN41_INTERNAL_d43e872b_4_k_cu_1d04817a_2170004cuda3std6ranges3__45__cpo9iter_moveE:
	.zero		1
	.type		_ZN41_INTERNAL_d43e872b_4_k_cu_1d04817a_2170006thrust24THRUST_300001_SM_1000_NS6system6detail10sequential3seqE,@object
	.size		_ZN41_INTERNAL_d43e872b_4_k_cu_1d04817a_2170006thrust24THRUST_300001_SM_1000_NS6system6detail10sequential3seqE,(.L_31 - _ZN41_INTERNAL_d43e872b_4_k_cu_1d04817a_2170006thrust24THRUST_300001_SM_1000_NS6system6detail10sequential3seqE)
_ZN41_INTERNAL_d43e872b_4_k_cu_1d04817a_2170006thrust24THRUST_300001_SM_1000_NS6system6detail10sequential3seqE:
	.zero		1
.L_31:


//--------------------- .nv.constant0._ZN3cub18CUB_300001_SM_10006detail11EmptyKernelIvEEvv --------------------------
	.section	.nv.constant0._ZN3cub18CUB_300001_SM_10006detail11EmptyKernelIvEEvv,"a",@progbits
	.sectionflags	@""
	.align	4
.nv.constant0._ZN3cub18CUB_300001_SM_10006detail11EmptyKernelIvEEvv:
	.zero		896


//--------------------- SYMBOLS --------------------------

	.type		.nv.reservedSmem.offset0,@object
	.size		.nv.reservedSmem.offset0,0x4
